//
// Generated by NVIDIA NVVM Compiler
//
// Compiler Build ID: CL-36424714
// Cuda compilation tools, release 13.0, V13.0.88
// Based on NVVM 20.0.0
//

.version 9.0
.target sm_100
.address_size 64

	// .globl	_Z20matrix_vector_kerneliiPdS_S_
.extern .shared .align 16 .b8 shared_memory[];

.visible .entry _Z20matrix_vector_kerneliiPdS_S_(
	.param .u32 _Z20matrix_vector_kerneliiPdS_S__param_0,
	.param .u32 _Z20matrix_vector_kerneliiPdS_S__param_1,
	.param .u64 .ptr .align 1 _Z20matrix_vector_kerneliiPdS_S__param_2,
	.param .u64 .ptr .align 1 _Z20matrix_vector_kerneliiPdS_S__param_3,
	.param .u64 .ptr .align 1 _Z20matrix_vector_kerneliiPdS_S__param_4
)
{
	.reg .pred 	%p<23>;
	.reg .b32 	%r<74>;
	.reg .b64 	%rd<13>;
	.reg .b64 	%fd<101>;

	ld.param.u32 	%r26, [_Z20matrix_vector_kerneliiPdS_S__param_1];
	ld.param.u64 	%rd1, [_Z20matrix_vector_kerneliiPdS_S__param_2];
	ld.param.u64 	%rd2, [_Z20matrix_vector_kerneliiPdS_S__param_3];
	ld.param.u64 	%rd3, [_Z20matrix_vector_kerneliiPdS_S__param_4];
	mov.u32 	%r1, %ctaid.y;
	mov.u32 	%r27, %ctaid.x;
	mov.u32 	%r2, %ntid.x;
	mov.u32 	%r3, %tid.x;
	mad.lo.s32 	%r4, %r27, %r2, %r3;
	setp.ge.s32 	%p1, %r4, %r26;
	mov.f64 	%fd91, 0d0000000000000000;
	@%p1 bra 	$L__BB0_2;
	cvta.to.global.u64 	%rd4, %rd1;
	cvta.to.global.u64 	%rd5, %rd2;
	mad.lo.s32 	%r28, %r26, %r1, %r4;
	mul.wide.s32 	%rd6, %r28, 8;
	add.s64 	%rd7, %rd4, %rd6;
	ld.global.f64 	%fd18, [%rd7];
	mul.wide.s32 	%rd8, %r4, 8;
	add.s64 	%rd9, %rd5, %rd8;
	ld.global.f64 	%fd19, [%rd9];
	mul.f64 	%fd91, %fd18, %fd19;
$L__BB0_2:
	bar.warp.sync 	-1;
	// begin inline asm
	mov.b64 {%r29,%r30}, %fd91;
	// end inline asm
	shfl.sync.down.b32	%r32|%p2, %r30, 16, 31, -1;
	shfl.sync.down.b32	%r31|%p3, %r29, 16, 31, -1;
	// begin inline asm
	mov.b64 %fd21, {%r31,%r32};
	// end inline asm
	add.f64 	%fd22, %fd91, %fd21;
	// begin inline asm
	mov.b64 {%r33,%r34}, %fd22;
	// end inline asm
	shfl.sync.down.b32	%r36|%p4, %r34, 8, 31, -1;
	shfl.sync.down.b32	%r35|%p5, %r33, 8, 31, -1;
	// begin inline asm
	mov.b64 %fd23, {%r35,%r36};
	// end inline asm
	add.f64 	%fd24, %fd22, %fd23;
	// begin inline asm
	mov.b64 {%r37,%r38}, %fd24;
	// end inline asm
	shfl.sync.down.b32	%r40|%p6, %r38, 4, 31, -1;
	shfl.sync.down.b32	%r39|%p7, %r37, 4, 31, -1;
	// begin inline asm
	mov.b64 %fd25, {%r39,%r40};
	// end inline asm
	add.f64 	%fd26, %fd24, %fd25;
	// begin inline asm
	mov.b64 {%r41,%r42}, %fd26;
	// end inline asm
	shfl.sync.down.b32	%r44|%p8, %r42, 2, 31, -1;
	shfl.sync.down.b32	%r43|%p9, %r41, 2, 31, -1;
	// begin inline asm
	mov.b64 %fd27, {%r43,%r44};
	// end inline asm
	add.f64 	%fd28, %fd26, %fd27;
	// begin inline asm
	mov.b64 {%r45,%r46}, %fd28;
	// end inline asm
	shfl.sync.down.b32	%r48|%p10, %r46, 1, 31, -1;
	shfl.sync.down.b32	%r47|%p11, %r45, 1, 31, -1;
	// begin inline asm
	mov.b64 %fd29, {%r47,%r48};
	// end inline asm
	add.f64 	%fd3, %fd28, %fd29;
	and.b32  	%r49, %r3, 31;
	setp.ne.s32 	%p12, %r49, 0;
	@%p12 bra 	$L__BB0_4;
	shr.u32 	%r50, %r3, 2;
	mov.u32 	%r51, shared_memory;
	add.s32 	%r52, %r51, %r50;
	st.shared.f64 	[%r52], %fd3;
$L__BB0_4:
	bar.sync 	0;
	shr.u32 	%r5, %r2, 5;
	setp.lt.u32 	%p13, %r2, 32;
	mov.f64 	%fd100, 0d0000000000000000;
	@%p13 bra 	$L__BB0_17;
	add.s32 	%r54, %r5, -1;
	and.b32  	%r6, %r5, 15;
	setp.lt.u32 	%p14, %r54, 15;
	mov.f64 	%fd100, 0d0000000000000000;
	mov.b32 	%r70, 0;
	@%p14 bra 	$L__BB0_8;
	and.b32  	%r70, %r5, 48;
	mov.u32 	%r56, shared_memory;
	add.s32 	%r67, %r56, 64;
	and.b32  	%r58, %r5, 134217712;
	neg.s32 	%r68, %r58;
	mov.f64 	%fd100, 0d0000000000000000;
$L__BB0_7:
	.pragma "nounroll";
	ld.shared.v2.f64 	{%fd34, %fd35}, [%r67+-64];
	add.f64 	%fd36, %fd100, %fd34;
	add.f64 	%fd37, %fd36, %fd35;
	ld.shared.v2.f64 	{%fd38, %fd39}, [%r67+-48];
	add.f64 	%fd40, %fd37, %fd38;
	add.f64 	%fd41, %fd40, %fd39;
	ld.shared.v2.f64 	{%fd42, %fd43}, [%r67+-32];
	add.f64 	%fd44, %fd41, %fd42;
	add.f64 	%fd45, %fd44, %fd43;
	ld.shared.v2.f64 	{%fd46, %fd47}, [%r67+-16];
	add.f64 	%fd48, %fd45, %fd46;
	add.f64 	%fd49, %fd48, %fd47;
	ld.shared.v2.f64 	{%fd50, %fd51}, [%r67];
	add.f64 	%fd52, %fd49, %fd50;
	add.f64 	%fd53, %fd52, %fd51;
	ld.shared.v2.f64 	{%fd54, %fd55}, [%r67+16];
	add.f64 	%fd56, %fd53, %fd54;
	add.f64 	%fd57, %fd56, %fd55;
	ld.shared.v2.f64 	{%fd58, %fd59}, [%r67+32];
	add.f64 	%fd60, %fd57, %fd58;
	add.f64 	%fd61, %fd60, %fd59;
	ld.shared.v2.f64 	{%fd62, %fd63}, [%r67+48];
	add.f64 	%fd64, %fd61, %fd62;
	add.f64 	%fd100, %fd64, %fd63;
	add.s32 	%r68, %r68, 16;
	add.s32 	%r67, %r67, 128;
	setp.ne.s32 	%p15, %r68, 0;
	@%p15 bra 	$L__BB0_7;
$L__BB0_8:
	setp.eq.s32 	%p16, %r6, 0;
	@%p16 bra 	$L__BB0_17;
	and.b32  	%r14, %r5, 7;
	setp.lt.u32 	%p17, %r6, 8;
	@%p17 bra 	$L__BB0_11;
	shl.b32 	%r59, %r70, 3;
	mov.u32 	%r60, shared_memory;
	add.s32 	%r61, %r60, %r59;
	ld.shared.f64 	%fd66, [%r61];
	add.f64 	%fd67, %fd100, %fd66;
	ld.shared.f64 	%fd68, [%r61+8];
	add.f64 	%fd69, %fd67, %fd68;
	ld.shared.f64 	%fd70, [%r61+16];
	add.f64 	%fd71, %fd69, %fd70;
	ld.shared.f64 	%fd72, [%r61+24];
	add.f64 	%fd73, %fd71, %fd72;
	ld.shared.f64 	%fd74, [%r61+32];
	add.f64 	%fd75, %fd73, %fd74;
	ld.shared.f64 	%fd76, [%r61+40];
	add.f64 	%fd77, %fd75, %fd76;
	ld.shared.f64 	%fd78, [%r61+48];
	add.f64 	%fd79, %fd77, %fd78;
	ld.shared.f64 	%fd80, [%r61+56];
	add.f64 	%fd100, %fd79, %fd80;
	add.s32 	%r70, %r70, 8;
$L__BB0_11:
	setp.eq.s32 	%p18, %r14, 0;
	@%p18 bra 	$L__BB0_17;
	and.b32  	%r17, %r5, 3;
	setp.lt.u32 	%p19, %r14, 4;
	@%p19 bra 	$L__BB0_14;
	shl.b32 	%r62, %r70, 3;
	mov.u32 	%r63, shared_memory;
	add.s32 	%r64, %r63, %r62;
	ld.shared.f64 	%fd82, [%r64];
	add.f64 	%fd83, %fd100, %fd82;
	ld.shared.f64 	%fd84, [%r64+8];
	add.f64 	%fd85, %fd83, %fd84;
	ld.shared.f64 	%fd86, [%r64+16];
	add.f64 	%fd87, %fd85, %fd86;
	ld.shared.f64 	%fd88, [%r64+24];
	add.f64 	%fd100, %fd87, %fd88;
	add.s32 	%r70, %r70, 4;
$L__BB0_14:
	setp.eq.s32 	%p20, %r17, 0;
	@%p20 bra 	$L__BB0_17;
	shl.b32 	%r65, %r70, 3;
	mov.u32 	%r66, shared_memory;
	add.s32 	%r73, %r66, %r65;
	neg.s32 	%r72, %r17;
$L__BB0_16:
	.pragma "nounroll";
	ld.shared.f64 	%fd89, [%r73];
	add.f64 	%fd100, %fd100, %fd89;
	add.s32 	%r73, %r73, 8;
	add.s32 	%r72, %r72, 1;
	setp.ne.s32 	%p21, %r72, 0;
	@%p21 bra 	$L__BB0_16;
$L__BB0_17:
	setp.ne.s32 	%p22, %r3, 0;
	@%p22 bra 	$L__BB0_19;
	cvta.to.global.u64 	%rd10, %rd3;
	mul.wide.u32 	%rd11, %r1, 8;
	add.s64 	%rd12, %rd10, %rd11;
	atom.global.add.f64 	%fd90, [%rd12], %fd100;
$L__BB0_19:
	ret;

}


// ===== COMPILED SASS (sm_100) =====

	.target	sm_100

	.elftype	@"ET_EXEC"


//--------------------- .note.nv.tkinfo           --------------------------
	.section	.note.nv.tkinfo,"",@"SHT_NOTE"
	.sectionflags	@"SHF_NOTE_NV_TKINFO"
	.tkinfo
        /*0018*/ 	.word	0x00000002
        /*0030*/ 	.string	""
        /*0030*/ 	.string	"ptxas"
        /*0030*/ 	.string	"Cuda compilation tools, release 13.0, V13.0.88"
        /*0030*/ 	.string	"Build cuda_13.0.r13.0/compiler.36424714_0"
        /*0030*/ 	.string	"-arch sm_100 -m 64 "



//--------------------- .note.nv.cuinfo           --------------------------
	.section	.note.nv.cuinfo,"",@"SHT_NOTE"
	.sectionflags	@"SHF_NOTE_NV_CUINFO"
        /*0018*/ 	.short	0x0002
        /*001a*/ 	.short	0x0064
        /*001c*/ 	.short	0x0082
	.zero		2


//--------------------- .nv.info                  --------------------------
	.section	.nv.info,"",@"SHT_CUDA_INFO"
	.align	4


	//----- nvinfo : EIATTR_REGCOUNT
	.align		4
        /*0000*/ 	.byte	0x04, 0x2f
        /*0002*/ 	.short	(.L_1 - .L_0)
	.align		4
.L_0:
        /*0004*/ 	.word	index@(_Z20matrix_vector_kerneliiPdS_S_)
        /*0008*/ 	.word	0x00000019


	//----- nvinfo : EIATTR_FRAME_SIZE
	.align		4
.L_1:
        /*000c*/ 	.byte	0x04, 0x11
        /*000e*/ 	.short	(.L_3 - .L_2)
	.align		4
.L_2:
        /*0010*/ 	.word	index@(_Z20matrix_vector_kerneliiPdS_S_)
        /*0014*/ 	.word	0x00000000


	//----- nvinfo : EIATTR_MIN_STACK_SIZE
	.align		4
.L_3:
        /*0018*/ 	.byte	0x04, 0x12
        /*001a*/ 	.short	(.L_5 - .L_4)
	.align		4
.L_4:
        /*001c*/ 	.word	index@(_Z20matrix_vector_kerneliiPdS_S_)
        /*0020*/ 	.word	0x00000000
.L_5:


//--------------------- .nv.compat                --------------------------
	.section	.nv.compat,"",@"SHT_CUDA_COMPAT_INFO"
	.align	4
        /*0000*/ 	.byte	0x02, 0x09, 0x00, 0x00, 0x02, 0x02, 0x01, 0x00, 0x02, 0x05, 0x05, 0x00, 0x03, 0x07, 0x01, 0x01
        /*0010*/ 	.byte	0x02, 0x03, 0x00, 0x00, 0x02, 0x06, 0x01, 0x00, 0x04, 0x0b, 0x08, 0x00, 0x01, 0x00, 0x00, 0x00
        /*0020*/ 	.byte	0x00, 0x00, 0x00, 0x00


//--------------------- .nv.info._Z20matrix_vector_kerneliiPdS_S_ --------------------------
	.section	.nv.info._Z20matrix_vector_kerneliiPdS_S_,"",@"SHT_CUDA_INFO"
	.sectionflags	@""
	.align	4


	//----- nvinfo : EIATTR_CUDA_API_VERSION
	.align		4
        /*0000*/ 	.byte	0x04, 0x37
        /*0002*/ 	.short	(.L_7 - .L_6)
.L_6:
        /*0004*/ 	.word	0x00000082


	//----- nvinfo : EIATTR_KPARAM_INFO
	.align		4
.L_7:
        /*0008*/ 	.byte	0x04, 0x17
        /*000a*/ 	.short	(.L_9 - .L_8)
.L_8:
        /*000c*/ 	.word	0x00000000
        /*0010*/ 	.short	0x0004
        /*0012*/ 	.short	0x0018
        /*0014*/ 	.byte	0x00, 0xf5, 0x21, 0x00


	//----- nvinfo : EIATTR_KPARAM_INFO
	.align		4
.L_9:
        /*0018*/ 	.byte	0x04, 0x17
        /*001a*/ 	.short	(.L_11 - .L_10)
.L_10:
        /*001c*/ 	.word	0x00000000
        /*0020*/ 	.short	0x0003
        /*0022*/ 	.short	0x0010
        /*0024*/ 	.byte	0x00, 0xf5, 0x21, 0x00


	//----- nvinfo : EIATTR_KPARAM_INFO
	.align		4
.L_11:
        /*0028*/ 	.byte	0x04, 0x17
        /*002a*/ 	.short	(.L_13 - .L_12)
.L_12:
        /*002c*/ 	.word	0x00000000
        /*0030*/ 	.short	0x0002
        /*0032*/ 	.short	0x0008
        /*0034*/ 	.byte	0x00, 0xf5, 0x21, 0x00


	//----- nvinfo : EIATTR_KPARAM_INFO
	.align		4
.L_13:
        /*0038*/ 	.byte	0x04, 0x17
        /*003a*/ 	.short	(.L_15 - .L_14)
.L_14:
        /*003c*/ 	.word	0x00000000
        /*0040*/ 	.short	0x0001
        /*0042*/ 	.short	0x0004
        /*0044*/ 	.byte	0x00, 0xf0, 0x11, 0x00


	//----- nvinfo : EIATTR_KPARAM_INFO
	.align		4
.L_15:
        /*0048*/ 	.byte	0x04, 0x17
        /*004a*/ 	.short	(.L_17 - .L_16)
.L_16:
        /*004c*/ 	.word	0x00000000
        /*0050*/ 	.short	0x0000
        /*0052*/ 	.short	0x0000
        /*0054*/ 	.byte	0x00, 0xf0, 0x11, 0x00


	//----- nvinfo : EIATTR_SPARSE_MMA_MASK
	.align		4
.L_17:
        /*0058*/ 	.byte	0x03, 0x50
        /*005a*/ 	.short	0x0000


	//----- nvinfo : EIATTR_MAXREG_COUNT
	.align		4
        /*005c*/ 	.byte	0x03, 0x1b
        /*005e*/ 	.short	0x00ff


	//----- nvinfo : EIATTR_NUM_BARRIERS
	.align		4
        /*0060*/ 	.byte	0x02, 0x4c
        /*0062*/ 	.byte	0x01
	.zero		1


	//----- nvinfo : EIATTR_MERCURY_ISA_VERSION
	.align		4
        /*0064*/ 	.byte	0x03, 0x5f
        /*0066*/ 	.short	0x0101


	//----- nvinfo : EIATTR_COOP_GROUP_MASK_REGIDS
	.align		4
        /*0068*/ 	.byte	0x04, 0x29
        /*006a*/ 	.short	(.L_19 - .L_18)


	//   ....[0]....
.L_18:
        /*006c*/ 	.word	0xffffffff


	//   ....[1]....
        /*0070*/ 	.word	0xffffffff


	//   ....[2]....
        /*0074*/ 	.word	0xffffffff


	//   ....[3]....
        /*0078*/ 	.word	0xffffffff


	//   ....[4]....
        /*007c*/ 	.word	0xffffffff


	//   ....[5]....
        /*0080*/ 	.word	0xffffffff


	//   ....[6]....
        /*0084*/ 	.word	0xffffffff


	//   ....[7]....
        /*0088*/ 	.word	0xffffffff


	//   ....[8]....
        /*008c*/ 	.word	0xffffffff


	//   ....[9]....
        /*0090*/ 	.word	0xffffffff


	//   ....[10]....
        /*0094*/ 	.word	0xffffffff


	//----- nvinfo : EIATTR_COOP_GROUP_INSTR_OFFSETS
	.align		4
.L_19:
        /*0098*/ 	.byte	0x04, 0x28
        /*009a*/ 	.short	(.L_21 - .L_20)


	//   ....[0]....
.L_20:
        /*009c*/ 	.word	0x00000120


	//   ....[1]....
        /*00a0*/ 	.word	0x00000140


	//   ....[2]....
        /*00a4*/ 	.word	0x00000150


	//   ....[3]....
        /*00a8*/ 	.word	0x00000170


	//   ....[4]....
        /*00ac*/ 	.word	0x00000180


	//   ....[5]....
        /*00b0*/ 	.word	0x000001a0


	//   ....[6]....
        /*00b4*/ 	.word	0x000001b0


	//   ....[7]....
        /*00b8*/ 	.word	0x000001e0


	//   ....[8]....
        /*00bc*/ 	.word	0x000001f0


	//   ....[9]....
        /*00c0*/ 	.word	0x00000220


	//   ....[10]....
        /*00c4*/ 	.word	0x00000230


	//----- nvinfo : EIATTR_VRC_CTA_INIT_COUNT
	.align		4
.L_21:
        /*00c8*/ 	.byte	0x02, 0x4a
	.zero		1
	.zero		1


	//----- nvinfo : EIATTR_EXIT_INSTR_OFFSETS
	.align		4
        /*00cc*/ 	.byte	0x04, 0x1c
        /*00ce*/ 	.short	(.L_23 - .L_22)


	//   ....[0]....
.L_22:
        /*00d0*/ 	.word	0x000008b0


	//   ....[1]....
        /*00d4*/ 	.word	0x000008f0


	//----- nvinfo : EIATTR_CBANK_PARAM_SIZE
	.align		4
.L_23:
        /*00d8*/ 	.byte	0x03, 0x19
        /*00da*/ 	.short	0x0020


	//----- nvinfo : EIATTR_PARAM_CBANK
	.align		4
        /*00dc*/ 	.byte	0x04, 0x0a
        /*00de*/ 	.short	(.L_25 - .L_24)
	.align		4
.L_24:
        /*00e0*/ 	.word	index@(.nv.constant0._Z20matrix_vector_kerneliiPdS_S_)
        /*00e4*/ 	.short	0x0380
        /*00e6*/ 	.short	0x0020


	//----- nvinfo : EIATTR_SW_WAR
	.align		4
.L_25:
        /*00e8*/ 	.byte	0x04, 0x36
        /*00ea*/ 	.short	(.L_27 - .L_26)
.L_26:
        /*00ec*/ 	.word	0x00000008
.L_27:


//--------------------- .nv.callgraph             --------------------------
	.section	.nv.callgraph,"",@"SHT_CUDA_CALLGRAPH"
	.align	4
	.sectionentsize	8
	.align		4
        /*0000*/ 	.word	0x00000000
	.align		4
        /*0004*/ 	.word	0xffffffff
	.align		4
        /*0008*/ 	.word	0x00000000
	.align		4
        /*000c*/ 	.word	0xfffffffe
	.align		4
        /*0010*/ 	.word	0x00000000
	.align		4
        /*0014*/ 	.word	0xfffffffd
	.align		4
        /*0018*/ 	.word	0x00000000
	.align		4
        /*001c*/ 	.word	0xfffffffc


//--------------------- .text._Z20matrix_vector_kerneliiPdS_S_ --------------------------
	.section	.text._Z20matrix_vector_kerneliiPdS_S_,"ax",@progbits
	.align	128
        .global         _Z20matrix_vector_kerneliiPdS_S_
        .type           _Z20matrix_vector_kerneliiPdS_S_,@function
        .size           _Z20matrix_vector_kerneliiPdS_S_,(.L_x_7 - _Z20matrix_vector_kerneliiPdS_S_)
        .other          _Z20matrix_vector_kerneliiPdS_S_,@"STO_CUDA_ENTRY STV_DEFAULT"
_Z20matrix_vector_kerneliiPdS_S_:
.text._Z20matrix_vector_kerneliiPdS_S_:
[----:B------:R-:W-:Y:S01]  /*0000*/  LDC R1, c[0x0][0x37c] ;  /* 0x0000df00ff017b82 */ /* 0x000fe20000000800 */
[----:B------:R-:W0:Y:S07]  /*0010*/  S2R R0, SR_TID.X ;  /* 0x0000000000007919 */ /* 0x000e2e0000002100 */
[----:B------:R-:W0:Y:S01]  /*0020*/  S2UR UR4, SR_CTAID.X ;  /* 0x00000000000479c3 */ /* 0x000e220000002500 */
[----:B------:R-:W1:Y:S01]  /*0030*/  LDCU UR5, c[0x0][0x384] ;  /* 0x00007080ff0577ac */ /* 0x000e620008000800 */
[----:B------:R-:W2:Y:S01]  /*0040*/  S2R R2, SR_CTAID.Y ;  /* 0x0000000000027919 */ /* 0x000ea20000002600 */
[----:B------:R-:W3:Y:S05]  /*0050*/  LDCU.64 UR6, c[0x0][0x358] ;  /* 0x00006b00ff0677ac */ /* 0x000eea0008000a00 */
[----:B------:R-:W0:Y:S02]  /*0060*/  LDC R3, c[0x0][0x360] ;  /* 0x0000d800ff037b82 */ /* 0x000e240000000800 */
[----:B0-----:R-:W-:-:S05]  /*0070*/  IMAD R5, R3, UR4, R0 ;  /* 0x0000000403057c24 */ /* 0x001fca000f8e0200 */
[----:B-1----:R-:W-:-:S13]  /*0080*/  ISETP.GE.AND P0, PT, R5, UR5, PT ;  /* 0x0000000505007c0c */ /* 0x002fda000bf06270 */
[----:B------:R-:W0:Y:S01]  /*0090*/  @!P0 LDC.64 R6, c[0x0][0x388] ;  /* 0x0000e200ff068b82 */ /* 0x000e220000000a00 */
[----:B--2---:R-:W-:-:S07]  /*00a0*/  @!P0 IMAD R11, R2, UR5, R5 ;  /* 0x00000005020b8c24 */ /* 0x004fce000f8e0205 */
[----:B------:R-:W1:Y:S01]  /*00b0*/  @!P0 LDC.64 R8, c[0x0][0x390] ;  /* 0x0000e400ff088b82 */ /* 0x000e620000000a00 */
[----:B0-----:R-:W-:-:S06]  /*00c0*/  @!P0 IMAD.WIDE R6, R11, 0x8, R6 ;  /* 0x000000080b068825 */ /* 0x001fcc00078e0206 */
[----:B---3--:R-:W2:Y:S01]  /*00d0*/  @!P0 LDG.E.64 R6, desc[UR6][R6.64] ;  /* 0x0000000606068981 */ /* 0x008ea2000c1e1b00 */
[----:B-1----:R-:W-:-:S06]  /*00e0*/  @!P0 IMAD.WIDE R8, R5, 0x8, R8 ;  /* 0x0000000805088825 */ /* 0x002fcc00078e0208 */
[----:B------:R-:W2:Y:S01]  /*00f0*/  @!P0 LDG.E.64 R8, desc[UR6][R8.64] ;  /* 0x0000000608088981 */ /* 0x000ea2000c1e1b00 */
[----:B------:R-:W-:Y:S02]  /*0100*/  CS2R R4, SRZ ;  /* 0x0000000000047805 */ /* 0x000fe4000001ff00 */
[----:B------:R-:W-:Y:S01]  /*0110*/  CS2R R20, SRZ ;  /* 0x0000000000147805 */ /* 0x000fe2000001ff00 */
[----:B------:R-:W-:Y:S01]  /*0120*/  NOP ;  /* 0x0000000000007918 */ /* 0x000fe20000000000 */
[----:B--2---:R-:W-:-:S07]  /*0130*/  @!P0 DMUL R4, R6, R8 ;  /* 0x0000000806048228 */ /* 0x004fce0000000000 */
[----:B------:R-:W-:Y:S04]  /*0140*/  SHFL.DOWN PT, R11, R5, 0x10, 0x1f ;  /* 0x0a001f00050b7f89 */ /* 0x000fe800000e0000 */
[----:B------:R-:W0:Y:S02]  /*0150*/  SHFL.DOWN PT, R10, R4, 0x10, 0x1f ;  /* 0x0a001f00040a7f89 */ /* 0x000e2400000e0000 */
[----:B0-----:R-:W-:-:S07]  /*0160*/  DADD R10, R10, R4 ;  /* 0x000000000a0a7229 */ /* 0x001fce0000000004 */
[----:B------:R-:W-:Y:S04]  /*0170*/  SHFL.DOWN PT, R13, R11, 0x8, 0x1f ;  /* 0x09001f000b0d7f89 */ /* 0x000fe800000e0000 */
[----:B------:R-:W0:Y:S02]  /*0180*/  SHFL.DOWN PT, R12, R10, 0x8, 0x1f ;  /* 0x09001f000a0c7f89 */ /* 0x000e2400000e0000 */
[----:B0-----:R-:W-:-:S07]  /*0190*/  DADD R12, R10, R12 ;  /* 0x000000000a0c7229 */ /* 0x001fce000000000c */
[----:B------:R-:W-:Y:S04]  /*01a0*/  SHFL.DOWN PT, R15, R13, 0x4, 0x1f ;  /* 0x08801f000d0f7f89 */ /* 0x000fe800000e0000 */
[----:B------:R-:W0:Y:S01]  /*01b0*/  SHFL.DOWN PT, R14, R12, 0x4, 0x1f ;  /* 0x08801f000c0e7f89 */ /* 0x000e2200000e0000 */
[----:B------:R-:W-:Y:S01]  /*01c0*/  LOP3.LUT P0, RZ, R0, 0x1f, RZ, 0xc0, !PT ;  /* 0x0000001f00ff7812 */ /* 0x000fe2000780c0ff */
[----:B0-----:R-:W-:-:S07]  /*01d0*/  DADD R14, R12, R14 ;  /* 0x000000000c0e7229 */ /* 0x001fce000000000e */
[----:B------:R-:W-:Y:S04]  /*01e0*/  SHFL.DOWN PT, R7, R15, 0x2, 0x1f ;  /* 0x08401f000f077f89 */ /* 0x000fe800000e0000 */
[----:B------:R-:W0:Y:S01]  /*01f0*/  SHFL.DOWN PT, R6, R14, 0x2, 0x1f ;  /* 0x08401f000e067f89 */ /* 0x000e2200000e0000 */
[----:B------:R-:W1:Y:S01]  /*0200*/  @!P0 S2R R9, SR_CgaCtaId ;  /* 0x0000000000098919 */ /* 0x000e620000008800 */
[----:B0-----:R-:W-:-:S07]  /*0210*/  DADD R6, R14, R6 ;  /* 0x000000000e067229 */ /* 0x001fce0000000006 */
[----:B------:R-:W-:Y:S04]  /*0220*/  SHFL.DOWN PT, R5, R7, 0x1, 0x1f ;  /* 0x08201f0007057f89 */ /* 0x000fe800000e0000 */
[----:B------:R-:W0:Y:S01]  /*0230*/  SHFL.DOWN PT, R4, R6, 0x1, 0x1f ;  /* 0x08201f0006047f89 */ /* 0x000e2200000e0000 */
[----:B------:R-:W-:-:S04]  /*0240*/  @!P0 MOV R8, 0x400 ;  /* 0x0000040000088802 */ /* 0x000fc80000000f00 */
[----:B-1----:R-:W-:-:S04]  /*0250*/  @!P0 LEA R9, R9, R8, 0x18 ;  /* 0x0000000809098211 */ /* 0x002fc800078ec0ff */
[----:B------:R-:W-:Y:S01]  /*0260*/  @!P0 LEA.HI R9, R0, R9, RZ, 0x1e ;  /* 0x0000000900098211 */ /* 0x000fe200078ff0ff */
[----:B0-----:R-:W-:-:S07]  /*0270*/  DADD R4, R6, R4 ;  /* 0x0000000006047229 */ /* 0x001fce0000000004 */
[----:B------:R0:W-:Y:S01]  /*0280*/  @!P0 STS.64 [R9], R4 ;  /* 0x0000000409008388 */ /* 0x0001e20000000a00 */
[----:B------:R-:W-:Y:S01]  /*0290*/  BAR.SYNC.DEFER_BLOCKING 0x0 ;  /* 0x0000000000007b1d */ /* 0x000fe20000010000 */
[----:B------:R-:W-:-:S13]  /*02a0*/  ISETP.GE.U32.AND P0, PT, R3, 0x20, PT ;  /* 0x000000200300780c */ /* 0x000fda0003f06070 */
[----:B0-----:R-:W-:Y:S05]  /*02b0*/  @!P0 BRA `(.L_x_0) ;  /* 0x0000000400788947 */ /* 0x001fea0003800000 */
[----:B------:R-:W-:Y:S02]  /*02c0*/  SHF.R.U32.HI R16, RZ, 0x5, R3 ;  /* 0x00000005ff107819 */ /* 0x000fe40000011603 */
[----:B------:R-:W-:Y:S02]  /*02d0*/  CS2R R20, SRZ ;  /* 0x0000000000147805 */ /* 0x000fe4000001ff00 */
[C---:B------:R-:W-:Y:S01]  /*02e0*/  LOP3.LUT R18, R16.reuse, 0xf, RZ, 0xc0, !PT ;  /* 0x0000000f10127812 */ /* 0x040fe200078ec0ff */
[----:B------:R-:W-:-:S03]  /*02f0*/  VIADD R3, R16, 0xffffffff ;  /* 0xffffffff10037836 */ /* 0x000fc60000000000 */
[----:B------:R-:W-:Y:S02]  /*0300*/  ISETP.NE.AND P0, PT, R18, RZ, PT ;  /* 0x000000ff1200720c */ /* 0x000fe40003f05270 */
[----:B------:R-:W-:Y:S01]  /*0310*/  ISETP.GE.U32.AND P1, PT, R3, 0xf, PT ;  /* 0x0000000f0300780c */ /* 0x000fe20003f26070 */
[----:B------:R-:W-:-:S12]  /*0320*/  IMAD.MOV.U32 R3, RZ, RZ, RZ ;  /* 0x000000ffff037224 */ /* 0x000fd800078e00ff */
[----:B------:R-:W-:Y:S05]  /*0330*/  @!P1 BRA `(.L_x_1) ;  /* 0x0000000000909947 */ /* 0x000fea0003800000 */
[----:B------:R-:W0:Y:S01]  /*0340*/  S2UR UR5, SR_CgaCtaId ;  /* 0x00000000000579c3 */ /* 0x000e220000008800 */
[C---:B------:R-:W-:Y:S01]  /*0350*/  LOP3.LUT R17, R16.reuse, 0x7fffff0, RZ, 0xc0, !PT ;  /* 0x07fffff010117812 */ /* 0x040fe200078ec0ff */
[----:B------:R-:W-:Y:S01]  /*0360*/  UMOV UR4, 0x400 ;  /* 0x0000040000047882 */ /* 0x000fe20000000000 */
[----:B------:R-:W-:Y:S02]  /*0370*/  LOP3.LUT R3, R16, 0x30, RZ, 0xc0, !PT ;  /* 0x0000003010037812 */ /* 0x000fe400078ec0ff */
[----:B------:R-:W-:Y:S01]  /*0380*/  CS2R R20, SRZ ;  /* 0x0000000000147805 */ /* 0x000fe2000001ff00 */
[----:B------:R-:W-:Y:S01]  /*0390*/  IMAD.MOV R17, RZ, RZ, -R17 ;  /* 0x000000ffff117224 */ /* 0x000fe200078e0a11 */
[----:B0-----:R-:W-:-:S04]  /*03a0*/  ULEA UR4, UR5, UR4, 0x18 ;  /* 0x0000000405047291 */ /* 0x001fc8000f8ec0ff */
[----:B------:R-:W-:-:S12]  /*03b0*/  UIADD3 UR4, UPT, UPT, UR4, 0x40, URZ ;  /* 0x0000004004047890 */ /* 0x000fd8000fffe0ff */
.L_x_2:
[----:B------:R-:W0:Y:S01]  /*03c0*/  LDS.128 R8, [UR4+-0x40] ;  /* 0xffffc004ff087984 */ /* 0x000e220008000c00 */
[----:B------:R-:W-:-:S03]  /*03d0*/  VIADD R17, R17, 0x10 ;  /* 0x0000001011117836 */ /* 0x000fc60000000000 */
[----:B------:R-:W1:Y:S02]  /*03e0*/  LDS.128 R4, [UR4+-0x30] ;  /* 0xffffd004ff047984 */ /* 0x000e640008000c00 */
[----:B------:R-:W-:Y:S02]  /*03f0*/  ISETP.NE.AND P1, PT, R17, RZ, PT ;  /* 0x000000ff1100720c */ /* 0x000fe40003f25270 */
[----:B------:R-:W2:Y:S01]  /*0400*/  LDS.128 R12, [UR4+-0x20] ;  /* 0xffffe004ff0c7984 */ /* 0x000ea20008000c00 */
[----:B0-----:R-:W-:-:S08]  /*0410*/  DADD R8, R8, R20 ;  /* 0x0000000008087229 */ /* 0x001fd00000000014 */
[----:B------:R-:W-:Y:S02]  /*0420*/  DADD R20, R10, R8 ;  /* 0x000000000a147229 */ /* 0x000fe40000000008 */
[----:B------:R-:W0:Y:S06]  /*0430*/  LDS.128 R8, [UR4+-0x10] ;  /* 0xfffff004ff087984 */ /* 0x000e2c0008000c00 */
[----:B-1----:R-:W-:-:S08]  /*0440*/  DADD R4, R20, R4 ;  /* 0x0000000014047229 */ /* 0x002fd00000000004 */
[----:B------:R-:W-:Y:S02]  /*0450*/  DADD R20, R6, R4 ;  /* 0x0000000006147229 */ /* 0x000fe40000000004 */
[----:B------:R-:W1:Y:S06]  /*0460*/  LDS.128 R4, [UR4] ;  /* 0x00000004ff047984 */ /* 0x000e6c0008000c00 */
[----:B--2---:R-:W-:-:S08]  /*0470*/  DADD R12, R20, R12 ;  /* 0x00000000140c7229 */ /* 0x004fd0000000000c */
[----:B------:R-:W-:Y:S02]  /*0480*/  DADD R20, R14, R12 ;  /* 0x000000000e147229 */ /* 0x000fe4000000000c */
[----:B------:R-:W2:Y:S06]  /*0490*/  LDS.128 R12, [UR4+0x10] ;  /* 0x00001004ff0c7984 */ /* 0x000eac0008000c00 */
[----:B0-----:R-:W-:-:S08]  /*04a0*/  DADD R8, R20, R8 ;  /* 0x0000000014087229 */ /* 0x001fd00000000008 */
[----:B------:R-:W-:Y:S02]  /*04b0*/  DADD R20, R10, R8 ;  /* 0x000000000a147229 */ /* 0x000fe40000000008 */
[----:B------:R-:W0:Y:S06]  /*04c0*/  LDS.128 R8, [UR4+0x20] ;  /* 0x00002004ff087984 */ /* 0x000e2c0008000c00 */
[----:B-1----:R-:W-:-:S08]  /*04d0*/  DADD R4, R20, R4 ;  /* 0x0000000014047229 */ /* 0x002fd00000000004 */
[----:B------:R-:W-:Y:S02]  /*04e0*/  DADD R20, R6, R4 ;  /* 0x0000000006147229 */ /* 0x000fe40000000004 */
[----:B------:R-:W1:Y:S01]  /*04f0*/  LDS.128 R4, [UR4+0x30] ;  /* 0x00003004ff047984 */ /* 0x000e620008000c00 */
[----:B------:R-:W-:-:S05]  /*0500*/  UIADD3 UR4, UPT, UPT, UR4, 0x80, URZ ;  /* 0x0000008004047890 */ /* 0x000fca000fffe0ff */
[----:B--2---:R-:W-:-:S08]  /*0510*/  DADD R12, R20, R12 ;  /* 0x00000000140c7229 */ /* 0x004fd0000000000c */
[----:B------:R-:W-:-:S08]  /*0520*/  DADD R12, R14, R12 ;  /* 0x000000000e0c7229 */ /* 0x000fd0000000000c */
[----:B0-----:R-:W-:-:S08]  /*0530*/  DADD R8, R12, R8 ;  /* 0x000000000c087229 */ /* 0x001fd00000000008 */
[----:B------:R-:W-:-:S08]  /*0540*/  DADD R8, R10, R8 ;  /* 0x000000000a087229 */ /* 0x000fd00000000008 */
[----:B-1----:R-:W-:-:S08]  /*0550*/  DADD R4, R8, R4 ;  /* 0x0000000008047229 */ /* 0x002fd00000000004 */
[----:B------:R-:W-:Y:S01]  /*0560*/  DADD R20, R6, R4 ;  /* 0x0000000006147229 */ /* 0x000fe20000000004 */
[----:B------:R-:W-:Y:S10]  /*0570*/  @P1 BRA `(.L_x_2) ;  /* 0xfffffffc00901947 */ /* 0x000ff4000383ffff */
.L_x_1:
[----:B------:R-:W-:Y:S05]  /*0580*/  @!P0 BRA `(.L_x_0) ;  /* 0x0000000000c48947 */ /* 0x000fea0003800000 */
[----:B------:R-:W-:Y:S02]  /*0590*/  ISETP.GE.U32.AND P0, PT, R18, 0x8, PT ;  /* 0x000000081200780c */ /* 0x000fe40003f06070 */
[----:B------:R-:W-:-:S04]  /*05a0*/  LOP3.LUT R17, R16, 0x7, RZ, 0xc0, !PT ;  /* 0x0000000710117812 */ /* 0x000fc800078ec0ff */
[----:B------:R-:W-:-:S07]  /*05b0*/  ISETP.NE.AND P1, PT, R17, RZ, PT ;  /* 0x000000ff1100720c */ /* 0x000fce0003f25270 */
[----:B------:R-:W-:Y:S06]  /*05c0*/  @!P0 BRA `(.L_x_3) ;  /* 0x0000000000448947 */ /* 0x000fec0003800000 */
[----:B------:R-:W0:Y:S01]  /*05d0*/  S2R R5, SR_CgaCtaId ;  /* 0x0000000000057919 */ /* 0x000e220000008800 */
[----:B------:R-:W-:-:S04]  /*05e0*/  MOV R4, 0x400 ;  /* 0x0000040000047802 */ /* 0x000fc80000000f00 */
[----:B0-----:R-:W-:-:S05]  /*05f0*/  LEA R4, R5, R4, 0x18 ;  /* 0x0000000405047211 */ /* 0x001fca00078ec0ff */
[C---:B------:R-:W-:Y:S02]  /*0600*/  IMAD R22, R3.reuse, 0x8, R4 ;  /* 0x0000000803167824 */ /* 0x040fe400078e0204 */
[----:B------:R-:W-:-:S03]  /*0610*/  VIADD R3, R3, 0x8 ;  /* 0x0000000803037836 */ /* 0x000fc60000000000 */
[----:B------:R-:W0:Y:S04]  /*0620*/  LDS.128 R12, [R22] ;  /* 0x00000000160c7984 */ /* 0x000e280000000c00 */
[----:B------:R-:W1:Y:S04]  /*0630*/  LDS.128 R8, [R22+0x10] ;  /* 0x0000100016087984 */ /* 0x000e680000000c00 */
[----:B------:R-:W2:Y:S01]  /*0640*/  LDS.128 R4, [R22+0x20] ;  /* 0x0000200016047984 */ /* 0x000ea20000000c00 */
[----:B0-----:R-:W-:-:S08]  /*0650*/  DADD R12, R20, R12 ;  /* 0x00000000140c7229 */ /* 0x001fd0000000000c */
[----:B------:R-:W-:Y:S02]  /*0660*/  DADD R18, R12, R14 ;  /* 0x000000000c127229 */ /* 0x000fe4000000000e */
[----:B------:R-:W0:Y:S06]  /*0670*/  LDS.128 R12, [R22+0x30] ;  /* 0x00003000160c7984 */ /* 0x000e2c0000000c00 */
[----:B-1----:R-:W-:-:S08]  /*0680*/  DADD R8, R18, R8 ;  /* 0x0000000012087229 */ /* 0x002fd00000000008 */
[----:B------:R-:W-:-:S08]  /*0690*/  DADD R8, R8, R10 ;  /* 0x0000000008087229 */ /* 0x000fd0000000000a */
[----:B--2---:R-:W-:-:S08]  /*06a0*/  DADD R4, R8, R4 ;  /* 0x0000000008047229 */ /* 0x004fd00000000004 */
[----:B------:R-:W-:-:S08]  /*06b0*/  DADD R4, R4, R6 ;  /* 0x0000000004047229 */ /* 0x000fd00000000006 */
[----:B0-----:R-:W-:-:S08]  /*06c0*/  DADD R4, R4, R12 ;  /* 0x0000000004047229 */ /* 0x001fd0000000000c */
[----:B------:R-:W-:-:S11]  /*06d0*/  DADD R20, R4, R14 ;  /* 0x0000000004147229 */ /* 0x000fd6000000000e */
.L_x_3:
        /* <DEDUP_REMOVED lines=11> */
[----:B------:R-:W1:Y:S01]  /*0790*/  LDS.128 R4, [R12+0x10] ;  /* 0x000010000c047984 */ /* 0x000e620000000c00 */
[----:B0-----:R-:W-:-:S08]  /*07a0*/  DADD R8, R20, R8 ;  /* 0x0000000014087229 */ /* 0x001fd00000000008 */
[----:B------:R-:W-:-:S08]  /*07b0*/  DADD R8, R8, R10 ;  /* 0x0000000008087229 */ /* 0x000fd0000000000a */
[----:B-1----:R-:W-:-:S08]  /*07c0*/  DADD R4, R8, R4 ;  /* 0x0000000008047229 */ /* 0x002fd00000000004 */
[----:B------:R-:W-:-:S11]  /*07d0*/  DADD R20, R4, R6 ;  /* 0x0000000004147229 */ /* 0x000fd60000000006 */
.L_x_4:
[----:B------:R-:W-:Y:S05]  /*07e0*/  @!P1 BRA `(.L_x_0) ;  /* 0x00000000002c9947 */ /* 0x000fea0003800000 */
[----:B------:R-:W0:Y:S01]  /*07f0*/  S2R R5, SR_CgaCtaId ;  /* 0x0000000000057919 */ /* 0x000e220000008800 */
[----:B------:R-:W-:Y:S01]  /*0800*/  MOV R4, 0x400 ;  /* 0x0000040000047802 */ /* 0x000fe20000000f00 */
[----:B------:R-:W-:-:S03]  /*0810*/  IMAD.MOV R16, RZ, RZ, -R16 ;  /* 0x000000ffff107224 */ /* 0x000fc600078e0a10 */
[----:B0-----:R-:W-:-:S05]  /*0820*/  LEA R4, R5, R4, 0x18 ;  /* 0x0000000405047211 */ /* 0x001fca00078ec0ff */
[----:B------:R-:W-:-:S07]  /*0830*/  IMAD R3, R3, 0x8, R4 ;  /* 0x0000000803037824 */ /* 0x000fce00078e0204 */
.L_x_5:
[----:B------:R0:W1:Y:S01]  /*0840*/  LDS.64 R4, [R3] ;  /* 0x0000000003047984 */ /* 0x0000620000000a00 */
[----:B------:R-:W-:-:S05]  /*0850*/  VIADD R16, R16, 0x1 ;  /* 0x0000000110107836 */ /* 0x000fca0000000000 */
[----:B------:R-:W-:Y:S01]  /*0860*/  ISETP.NE.AND P0, PT, R16, RZ, PT ;  /* 0x000000ff1000720c */ /* 0x000fe20003f05270 */
[----:B0-----:R-:W-:Y:S01]  /*0870*/  VIADD R3, R3, 0x8 ;  /* 0x0000000803037836 */ /* 0x001fe20000000000 */
[----:B-1----:R-:W-:-:S11]  /*0880*/  DADD R20, R4, R20 ;  /* 0x0000000004147229 */ /* 0x002fd60000000014 */
[----:B------:R-:W-:Y:S05]  /*0890*/  @P0 BRA `(.L_x_5) ;  /* 0xfffffffc00e80947 */ /* 0x000fea000383ffff */
.L_x_0:
[----:B------:R-:W-:-:S13]  /*08a0*/  ISETP.NE.AND P0, PT, R0, RZ, PT ;  /* 0x000000ff0000720c */ /* 0x000fda0003f05270 */
[----:B------:R-:W-:Y:S05]  /*08b0*/  @P0 EXIT ;  /* 0x000000000000094d */ /* 0x000fea0003800000 */
[----:B------:R-:W0:Y:S02]  /*08c0*/  LDC.64 R4, c[0x0][0x398] ;  /* 0x0000e600ff047b82 */ /* 0x000e240000000a00 */
[----:B0-----:R-:W-:-:S05]  /*08d0*/  IMAD.WIDE.U32 R2, R2, 0x8, R4 ;  /* 0x0000000802027825 */ /* 0x001fca00078e0004 */
[----:B------:R-:W-:Y:S01]  /*08e0*/  REDG.E.ADD.F64.RN.STRONG.GPU desc[UR6][R2.64], R20 ;  /* 0x00000014020079a6 */ /* 0x000fe2000c12ff06 */
[----:B------:R-:W-:Y:S05]  /*08f0*/  EXIT ;  /* 0x000000000000794d */ /* 0x000fea0003800000 */
.L_x_6:
[----:B------:R-:W-:-:S00]  /*0900*/  BRA `(.L_x_6) ;  /* 0xfffffffc00fc7947 */ /* 0x000fc0000383ffff */
[----:B------:R-:W-:-:S00]  /*0910*/  NOP ;  /* 0x0000000000007918 */ /* 0x000fc00000000000 */
        /* <DEDUP_REMOVED lines=14> */
.L_x_7:


//--------------------- .nv.shared._Z20matrix_vector_kerneliiPdS_S_ --------------------------
	.section	.nv.shared._Z20matrix_vector_kerneliiPdS_S_,"aw",@nobits
	.sectionflags	@""
	.align	16
	.zero		1024


//--------------------- .nv.shared.reserved.0     --------------------------
	.section	.nv.shared.reserved.0,"aw",@nobits
	.weak		__nv_reservedSMEM_offset_0_alias
	.size		__nv_reservedSMEM_offset_0_alias, 0, 64
	.other		__nv_reservedSMEM_offset_0_alias,@"STO_CUDA_RESERVED_SHARED STV_DEFAULT"
__nv_reservedSMEM_offset_0_alias:
	.zero		0
	.zero		64


//--------------------- .nv.constant0._Z20matrix_vector_kerneliiPdS_S_ --------------------------
	.section	.nv.constant0._Z20matrix_vector_kerneliiPdS_S_,"a",@progbits
	.sectionflags	@""
	.align	4
.nv.constant0._Z20matrix_vector_kerneliiPdS_S_:
	.zero		928


//--------------------- SYMBOLS --------------------------

	.type		.nv.reservedSmem.offset0,@object
	.size		.nv.reservedSmem.offset0,0x4
	.type		.nv.reservedSmem.cap,@object
	.size		.nv.reservedSmem.cap,0x4
